//
// Generated by NVIDIA NVVM Compiler
//
// Compiler Build ID: CL-36424714
// Cuda compilation tools, release 13.0, V13.0.88
// Based on NVVM 20.0.0
//

.version 9.0
.target sm_100
.address_size 64

	// .globl	_Z11estimate_piiP17curandStateXORWOWPf
.global .align 4 .b8 precalc_xorwow_matrix[102400];
.global .align 4 .b8 precalc_xorwow_offset_matrix[102400];
.global .align 4 .b8 mrg32k3aM1[2304];
.global .align 4 .b8 mrg32k3aM2[2304];
.global .align 4 .b8 mrg32k3aM1SubSeq[2016];
.global .align 4 .b8 mrg32k3aM2SubSeq[2016];
.global .align 4 .b8 mrg32k3aM1Seq[2304];
.global .align 4 .b8 mrg32k3aM2Seq[2304];
.const .align 8 .b8 __cr_lgamma_table[72];

.visible .entry _Z11estimate_piiP17curandStateXORWOWPf(
	.param .u32 _Z11estimate_piiP17curandStateXORWOWPf_param_0,
	.param .u64 .ptr .align 1 _Z11estimate_piiP17curandStateXORWOWPf_param_1,
	.param .u64 .ptr .align 1 _Z11estimate_piiP17curandStateXORWOWPf_param_2
)
{
	.reg .pred 	%p<25>;
	.reg .b32 	%r<430>;
	.reg .b32 	%f<8>;
	.reg .b64 	%rd<19>;

	ld.param.u64 	%rd9, [_Z11estimate_piiP17curandStateXORWOWPf_param_1];
	ld.param.u64 	%rd8, [_Z11estimate_piiP17curandStateXORWOWPf_param_2];
	cvta.to.global.u64 	%rd1, %rd9;
	mov.u32 	%r182, %ctaid.x;
	mov.u32 	%r183, %ntid.x;
	mov.u32 	%r184, %tid.x;
	mad.lo.s32 	%r185, %r182, %r183, %r184;
	cvt.s64.s32 	%rd2, %r185;
	mov.b32 	%r186, 1478573778;
	mov.b32 	%r187, 716983765;
	st.global.v2.u32 	[%rd1], {%r187, %r186};
	mov.b32 	%r188, -123459836;
	mov.b32 	%r189, 1163863128;
	st.global.v2.u32 	[%rd1+8], {%r189, %r188};
	mov.b32 	%r190, 1360900310;
	mov.b32 	%r191, -589760388;
	st.global.v2.u32 	[%rd1+16], {%r191, %r190};
	setp.eq.s32 	%p1, %r185, 0;
	@%p1 bra 	$L__BB0_42;
	mov.b32 	%r336, 0;
	mov.u64 	%rd18, %rd2;
$L__BB0_2:
	and.b64  	%rd4, %rd18, 3;
	setp.eq.s64 	%p2, %rd4, 0;
	@%p2 bra 	$L__BB0_41;
	mul.wide.u32 	%rd10, %r336, 3200;
	mov.u64 	%rd11, precalc_xorwow_matrix;
	add.s64 	%rd5, %rd11, %rd10;
	cvt.u32.u64 	%r2, %rd4;
	mov.b32 	%r337, 0;
$L__BB0_4:
	mov.b32 	%r350, 0;
	mov.u32 	%r351, %r350;
	mov.u32 	%r352, %r350;
	mov.u32 	%r353, %r350;
	mov.u32 	%r354, %r350;
	mov.u32 	%r343, %r350;
$L__BB0_5:
	mul.wide.u32 	%rd12, %r343, 4;
	add.s64 	%rd13, %rd1, %rd12;
	ld.global.u32 	%r10, [%rd13+4];
	shl.b32 	%r11, %r343, 5;
	mov.b32 	%r349, 0;
$L__BB0_6:
	.pragma "nounroll";
	shr.u32 	%r196, %r10, %r349;
	and.b32  	%r197, %r196, 1;
	setp.eq.b32 	%p3, %r197, 1;
	not.pred 	%p4, %p3;
	add.s32 	%r198, %r11, %r349;
	mul.lo.s32 	%r199, %r198, 5;
	mul.wide.u32 	%rd14, %r199, 4;
	add.s64 	%rd6, %rd5, %rd14;
	@%p4 bra 	$L__BB0_8;
	ld.global.u32 	%r200, [%rd6];
	xor.b32  	%r354, %r354, %r200;
	ld.global.u32 	%r201, [%rd6+4];
	xor.b32  	%r353, %r353, %r201;
	ld.global.u32 	%r202, [%rd6+8];
	xor.b32  	%r352, %r352, %r202;
	ld.global.u32 	%r203, [%rd6+12];
	xor.b32  	%r351, %r351, %r203;
	ld.global.u32 	%r204, [%rd6+16];
	xor.b32  	%r350, %r350, %r204;
$L__BB0_8:
	and.b32  	%r206, %r196, 2;
	setp.eq.s32 	%p5, %r206, 0;
	@%p5 bra 	$L__BB0_10;
	ld.global.u32 	%r207, [%rd6+20];
	xor.b32  	%r354, %r354, %r207;
	ld.global.u32 	%r208, [%rd6+24];
	xor.b32  	%r353, %r353, %r208;
	ld.global.u32 	%r209, [%rd6+28];
	xor.b32  	%r352, %r352, %r209;
	ld.global.u32 	%r210, [%rd6+32];
	xor.b32  	%r351, %r351, %r210;
	ld.global.u32 	%r211, [%rd6+36];
	xor.b32  	%r350, %r350, %r211;
$L__BB0_10:
	and.b32  	%r213, %r196, 4;
	setp.eq.s32 	%p6, %r213, 0;
	@%p6 bra 	$L__BB0_12;
	ld.global.u32 	%r214, [%rd6+40];
	xor.b32  	%r354, %r354, %r214;
	ld.global.u32 	%r215, [%rd6+44];
	xor.b32  	%r353, %r353, %r215;
	ld.global.u32 	%r216, [%rd6+48];
	xor.b32  	%r352, %r352, %r216;
	ld.global.u32 	%r217, [%rd6+52];
	xor.b32  	%r351, %r351, %r217;
	ld.global.u32 	%r218, [%rd6+56];
	xor.b32  	%r350, %r350, %r218;
$L__BB0_12:
	and.b32  	%r220, %r196, 8;
	setp.eq.s32 	%p7, %r220, 0;
	@%p7 bra 	$L__BB0_14;
	ld.global.u32 	%r221, [%rd6+60];
	xor.b32  	%r354, %r354, %r221;
	ld.global.u32 	%r222, [%rd6+64];
	xor.b32  	%r353, %r353, %r222;
	ld.global.u32 	%r223, [%rd6+68];
	xor.b32  	%r352, %r352, %r223;
	ld.global.u32 	%r224, [%rd6+72];
	xor.b32  	%r351, %r351, %r224;
	ld.global.u32 	%r225, [%rd6+76];
	xor.b32  	%r350, %r350, %r225;
$L__BB0_14:
	and.b32  	%r227, %r196, 16;
	setp.eq.s32 	%p8, %r227, 0;
	@%p8 bra 	$L__BB0_16;
	ld.global.u32 	%r228, [%rd6+80];
	xor.b32  	%r354, %r354, %r228;
	ld.global.u32 	%r229, [%rd6+84];
	xor.b32  	%r353, %r353, %r229;
	ld.global.u32 	%r230, [%rd6+88];
	xor.b32  	%r352, %r352, %r230;
	ld.global.u32 	%r231, [%rd6+92];
	xor.b32  	%r351, %r351, %r231;
	ld.global.u32 	%r232, [%rd6+96];
	xor.b32  	%r350, %r350, %r232;
$L__BB0_16:
	and.b32  	%r234, %r196, 32;
	setp.eq.s32 	%p9, %r234, 0;
	@%p9 bra 	$L__BB0_18;
	ld.global.u32 	%r235, [%rd6+100];
	xor.b32  	%r354, %r354, %r235;
	ld.global.u32 	%r236, [%rd6+104];
	xor.b32  	%r353, %r353, %r236;
	ld.global.u32 	%r237, [%rd6+108];
	xor.b32  	%r352, %r352, %r237;
	ld.global.u32 	%r238, [%rd6+112];
	xor.b32  	%r351, %r351, %r238;
	ld.global.u32 	%r239, [%rd6+116];
	xor.b32  	%r350, %r350, %r239;
$L__BB0_18:
	and.b32  	%r241, %r196, 64;
	setp.eq.s32 	%p10, %r241, 0;
	@%p10 bra 	$L__BB0_20;
	ld.global.u32 	%r242, [%rd6+120];
	xor.b32  	%r354, %r354, %r242;
	ld.global.u32 	%r243, [%rd6+124];
	xor.b32  	%r353, %r353, %r243;
	ld.global.u32 	%r244, [%rd6+128];
	xor.b32  	%r352, %r352, %r244;
	ld.global.u32 	%r245, [%rd6+132];
	xor.b32  	%r351, %r351, %r245;
	ld.global.u32 	%r246, [%rd6+136];
	xor.b32  	%r350, %r350, %r246;
$L__BB0_20:
	and.b32  	%r248, %r196, 128;
	setp.eq.s32 	%p11, %r248, 0;
	@%p11 bra 	$L__BB0_22;
	ld.global.u32 	%r249, [%rd6+140];
	xor.b32  	%r354, %r354, %r249;
	ld.global.u32 	%r250, [%rd6+144];
	xor.b32  	%r353, %r353, %r250;
	ld.global.u32 	%r251, [%rd6+148];
	xor.b32  	%r352, %r352, %r251;
	ld.global.u32 	%r252, [%rd6+152];
	xor.b32  	%r351, %r351, %r252;
	ld.global.u32 	%r253, [%rd6+156];
	xor.b32  	%r350, %r350, %r253;
$L__BB0_22:
	and.b32  	%r255, %r196, 256;
	setp.eq.s32 	%p12, %r255, 0;
	@%p12 bra 	$L__BB0_24;
	ld.global.u32 	%r256, [%rd6+160];
	xor.b32  	%r354, %r354, %r256;
	ld.global.u32 	%r257, [%rd6+164];
	xor.b32  	%r353, %r353, %r257;
	ld.global.u32 	%r258, [%rd6+168];
	xor.b32  	%r352, %r352, %r258;
	ld.global.u32 	%r259, [%rd6+172];
	xor.b32  	%r351, %r351, %r259;
	ld.global.u32 	%r260, [%rd6+176];
	xor.b32  	%r350, %r350, %r260;
$L__BB0_24:
	and.b32  	%r262, %r196, 512;
	setp.eq.s32 	%p13, %r262, 0;
	@%p13 bra 	$L__BB0_26;
	ld.global.u32 	%r263, [%rd6+180];
	xor.b32  	%r354, %r354, %r263;
	ld.global.u32 	%r264, [%rd6+184];
	xor.b32  	%r353, %r353, %r264;
	ld.global.u32 	%r265, [%rd6+188];
	xor.b32  	%r352, %r352, %r265;
	ld.global.u32 	%r266, [%rd6+192];
	xor.b32  	%r351, %r351, %r266;
	ld.global.u32 	%r267, [%rd6+196];
	xor.b32  	%r350, %r350, %r267;
$L__BB0_26:
	and.b32  	%r269, %r196, 1024;
	setp.eq.s32 	%p14, %r269, 0;
	@%p14 bra 	$L__BB0_28;
	ld.global.u32 	%r270, [%rd6+200];
	xor.b32  	%r354, %r354, %r270;
	ld.global.u32 	%r271, [%rd6+204];
	xor.b32  	%r353, %r353, %r271;
	ld.global.u32 	%r272, [%rd6+208];
	xor.b32  	%r352, %r352, %r272;
	ld.global.u32 	%r273, [%rd6+212];
	xor.b32  	%r351, %r351, %r273;
	ld.global.u32 	%r274, [%rd6+216];
	xor.b32  	%r350, %r350, %r274;
$L__BB0_28:
	and.b32  	%r276, %r196, 2048;
	setp.eq.s32 	%p15, %r276, 0;
	@%p15 bra 	$L__BB0_30;
	ld.global.u32 	%r277, [%rd6+220];
	xor.b32  	%r354, %r354, %r277;
	ld.global.u32 	%r278, [%rd6+224];
	xor.b32  	%r353, %r353, %r278;
	ld.global.u32 	%r279, [%rd6+228];
	xor.b32  	%r352, %r352, %r279;
	ld.global.u32 	%r280, [%rd6+232];
	xor.b32  	%r351, %r351, %r280;
	ld.global.u32 	%r281, [%rd6+236];
	xor.b32  	%r350, %r350, %r281;
$L__BB0_30:
	and.b32  	%r283, %r196, 4096;
	setp.eq.s32 	%p16, %r283, 0;
	@%p16 bra 	$L__BB0_32;
	ld.global.u32 	%r284, [%rd6+240];
	xor.b32  	%r354, %r354, %r284;
	ld.global.u32 	%r285, [%rd6+244];
	xor.b32  	%r353, %r353, %r285;
	ld.global.u32 	%r286, [%rd6+248];
	xor.b32  	%r352, %r352, %r286;
	ld.global.u32 	%r287, [%rd6+252];
	xor.b32  	%r351, %r351, %r287;
	ld.global.u32 	%r288, [%rd6+256];
	xor.b32  	%r350, %r350, %r288;
$L__BB0_32:
	and.b32  	%r290, %r196, 8192;
	setp.eq.s32 	%p17, %r290, 0;
	@%p17 bra 	$L__BB0_34;
	ld.global.u32 	%r291, [%rd6+260];
	xor.b32  	%r354, %r354, %r291;
	ld.global.u32 	%r292, [%rd6+264];
	xor.b32  	%r353, %r353, %r292;
	ld.global.u32 	%r293, [%rd6+268];
	xor.b32  	%r352, %r352, %r293;
	ld.global.u32 	%r294, [%rd6+272];
	xor.b32  	%r351, %r351, %r294;
	ld.global.u32 	%r295, [%rd6+276];
	xor.b32  	%r350, %r350, %r295;
$L__BB0_34:
	and.b32  	%r297, %r196, 16384;
	setp.eq.s32 	%p18, %r297, 0;
	@%p18 bra 	$L__BB0_36;
	ld.global.u32 	%r298, [%rd6+280];
	xor.b32  	%r354, %r354, %r298;
	ld.global.u32 	%r299, [%rd6+284];
	xor.b32  	%r353, %r353, %r299;
	ld.global.u32 	%r300, [%rd6+288];
	xor.b32  	%r352, %r352, %r300;
	ld.global.u32 	%r301, [%rd6+292];
	xor.b32  	%r351, %r351, %r301;
	ld.global.u32 	%r302, [%rd6+296];
	xor.b32  	%r350, %r350, %r302;
$L__BB0_36:
	and.b32  	%r304, %r196, 32768;
	setp.eq.s32 	%p19, %r304, 0;
	@%p19 bra 	$L__BB0_38;
	ld.global.u32 	%r305, [%rd6+300];
	xor.b32  	%r354, %r354, %r305;
	ld.global.u32 	%r306, [%rd6+304];
	xor.b32  	%r353, %r353, %r306;
	ld.global.u32 	%r307, [%rd6+308];
	xor.b32  	%r352, %r352, %r307;
	ld.global.u32 	%r308, [%rd6+312];
	xor.b32  	%r351, %r351, %r308;
	ld.global.u32 	%r309, [%rd6+316];
	xor.b32  	%r350, %r350, %r309;
$L__BB0_38:
	add.s32 	%r349, %r349, 16;
	setp.ne.s32 	%p20, %r349, 32;
	@%p20 bra 	$L__BB0_6;
	mad.lo.s32 	%r310, %r343, -31, %r11;
	add.s32 	%r343, %r310, 1;
	setp.ne.s32 	%p21, %r343, 5;
	@%p21 bra 	$L__BB0_5;
	st.global.u32 	[%rd1+4], %r354;
	st.global.u32 	[%rd1+8], %r353;
	st.global.u32 	[%rd1+12], %r352;
	st.global.u32 	[%rd1+16], %r351;
	st.global.u32 	[%rd1+20], %r350;
	add.s32 	%r337, %r337, 1;
	setp.lt.u32 	%p22, %r337, %r2;
	@%p22 bra 	$L__BB0_4;
$L__BB0_41:
	shr.u64 	%rd7, %rd18, 2;
	add.s32 	%r336, %r336, 1;
	setp.gt.u64 	%p23, %rd18, 3;
	mov.u64 	%rd18, %rd7;
	@%p23 bra 	$L__BB0_2;
$L__BB0_42:
	mov.b32 	%r311, 0;
	st.global.v2.u32 	[%rd1+24], {%r311, %r311};
	st.global.u32 	[%rd1+32], %r311;
	mov.b64 	%rd15, 0;
	st.global.u64 	[%rd1+40], %rd15;
	mad.lo.s64 	%rd16, %rd2, 48, %rd1;
	ld.global.v2.u32 	{%r312, %r313}, [%rd16];
	shr.u32 	%r314, %r313, 2;
	xor.b32  	%r315, %r314, %r313;
	ld.global.v2.u32 	{%r316, %r317}, [%rd16+8];
	ld.global.v2.u32 	{%r318, %r319}, [%rd16+16];
	shl.b32 	%r320, %r319, 4;
	shl.b32 	%r321, %r315, 1;
	xor.b32  	%r322, %r321, %r320;
	xor.b32  	%r323, %r322, %r315;
	xor.b32  	%r324, %r323, %r319;
	add.s32 	%r325, %r312, %r324;
	add.s32 	%r326, %r325, 362437;
	cvt.rn.f32.u32 	%f1, %r326;
	fma.rn.f32 	%f2, %f1, 0f2F800000, 0f2F000000;
	shr.u32 	%r327, %r316, 2;
	xor.b32  	%r328, %r327, %r316;
	st.global.v2.u32 	[%rd16+8], {%r318, %r319};
	shl.b32 	%r329, %r324, 4;
	shl.b32 	%r330, %r328, 1;
	xor.b32  	%r331, %r330, %r329;
	xor.b32  	%r332, %r331, %r328;
	xor.b32  	%r333, %r332, %r324;
	st.global.v2.u32 	[%rd16+16], {%r324, %r333};
	add.s32 	%r334, %r312, 724874;
	st.global.v2.u32 	[%rd16], {%r334, %r317};
	add.s32 	%r335, %r333, %r334;
	cvt.rn.f32.u32 	%f3, %r335;
	fma.rn.f32 	%f4, %f3, 0f2F800000, 0f2F000000;
	mul.f32 	%f5, %f4, %f4;
	fma.rn.f32 	%f6, %f2, %f2, %f5;
	setp.geu.f32 	%p24, %f6, 0f3F800000;
	@%p24 bra 	$L__BB0_44;
	cvta.to.global.u64 	%rd17, %rd8;
	atom.global.add.f32 	%f7, [%rd17], 0f3F800000;
$L__BB0_44:
	ret;

}


// ===== COMPILED SASS (sm_100) =====

	.target	sm_100

	.elftype	@"ET_EXEC"


//--------------------- .note.nv.tkinfo           --------------------------
	.section	.note.nv.tkinfo,"",@"SHT_NOTE"
	.sectionflags	@"SHF_NOTE_NV_TKINFO"
	.tkinfo
        /*0018*/ 	.word	0x00000002
        /*0030*/ 	.string	""
        /*0030*/ 	.string	"ptxas"
        /*0030*/ 	.string	"Cuda compilation tools, release 13.0, V13.0.88"
        /*0030*/ 	.string	"Build cuda_13.0.r13.0/compiler.36424714_0"
        /*0030*/ 	.string	"-arch sm_100 -m 64 "



//--------------------- .note.nv.cuinfo           --------------------------
	.section	.note.nv.cuinfo,"",@"SHT_NOTE"
	.sectionflags	@"SHF_NOTE_NV_CUINFO"
        /*0018*/ 	.short	0x0002
        /*001a*/ 	.short	0x0064
        /*001c*/ 	.short	0x0082
	.zero		2


//--------------------- .nv.info                  --------------------------
	.section	.nv.info,"",@"SHT_CUDA_INFO"
	.align	4


	//----- nvinfo : EIATTR_REGCOUNT
	.align		4
        /*0000*/ 	.byte	0x04, 0x2f
        /*0002*/ 	.short	(.L_10 - .L_9)
	.align		4
.L_9:
        /*0004*/ 	.word	index@(_Z11estimate_piiP17curandStateXORWOWPf)
        /*0008*/ 	.word	0x0000001f


	//----- nvinfo : EIATTR_FRAME_SIZE
	.align		4
.L_10:
        /*000c*/ 	.byte	0x04, 0x11
        /*000e*/ 	.short	(.L_12 - .L_11)
	.align		4
.L_11:
        /*0010*/ 	.word	index@(_Z11estimate_piiP17curandStateXORWOWPf)
        /*0014*/ 	.word	0x00000000


	//----- nvinfo : EIATTR_MIN_STACK_SIZE
	.align		4
.L_12:
        /*0018*/ 	.byte	0x04, 0x12
        /*001a*/ 	.short	(.L_14 - .L_13)
	.align		4
.L_13:
        /*001c*/ 	.word	index@(_Z11estimate_piiP17curandStateXORWOWPf)
        /*0020*/ 	.word	0x00000000
.L_14:


//--------------------- .nv.compat                --------------------------
	.section	.nv.compat,"",@"SHT_CUDA_COMPAT_INFO"
	.align	4
        /*0000*/ 	.byte	0x02, 0x09, 0x00, 0x00, 0x02, 0x02, 0x01, 0x00, 0x02, 0x05, 0x05, 0x00, 0x03, 0x07, 0x01, 0x01
        /*0010*/ 	.byte	0x02, 0x03, 0x00, 0x00, 0x02, 0x06, 0x01, 0x00, 0x04, 0x0b, 0x08, 0x00, 0x01, 0x00, 0x00, 0x00
        /*0020*/ 	.byte	0x00, 0x00, 0x00, 0x00


//--------------------- .nv.info._Z11estimate_piiP17curandStateXORWOWPf --------------------------
	.section	.nv.info._Z11estimate_piiP17curandStateXORWOWPf,"",@"SHT_CUDA_INFO"
	.sectionflags	@""
	.align	4


	//----- nvinfo : EIATTR_CUDA_API_VERSION
	.align		4
        /*0000*/ 	.byte	0x04, 0x37
        /*0002*/ 	.short	(.L_16 - .L_15)
.L_15:
        /*0004*/ 	.word	0x00000082


	//----- nvinfo : EIATTR_KPARAM_INFO
	.align		4
.L_16:
        /*0008*/ 	.byte	0x04, 0x17
        /*000a*/ 	.short	(.L_18 - .L_17)
.L_17:
        /*000c*/ 	.word	0x00000000
        /*0010*/ 	.short	0x0002
        /*0012*/ 	.short	0x0010
        /*0014*/ 	.byte	0x00, 0xf5, 0x21, 0x00


	//----- nvinfo : EIATTR_KPARAM_INFO
	.align		4
.L_18:
        /*0018*/ 	.byte	0x04, 0x17
        /*001a*/ 	.short	(.L_20 - .L_19)
.L_19:
        /*001c*/ 	.word	0x00000000
        /*0020*/ 	.short	0x0001
        /*0022*/ 	.short	0x0008
        /*0024*/ 	.byte	0x00, 0xf5, 0x21, 0x00


	//----- nvinfo : EIATTR_KPARAM_INFO
	.align		4
.L_20:
        /*0028*/ 	.byte	0x04, 0x17
        /*002a*/ 	.short	(.L_22 - .L_21)
.L_21:
        /*002c*/ 	.word	0x00000000
        /*0030*/ 	.short	0x0000
        /*0032*/ 	.short	0x0000
        /*0034*/ 	.byte	0x00, 0xf0, 0x11, 0x00


	//----- nvinfo : EIATTR_SPARSE_MMA_MASK
	.align		4
.L_22:
        /*0038*/ 	.byte	0x03, 0x50
        /*003a*/ 	.short	0x0000


	//----- nvinfo : EIATTR_MAXREG_COUNT
	.align		4
        /*003c*/ 	.byte	0x03, 0x1b
        /*003e*/ 	.short	0x00ff


	//----- nvinfo : EIATTR_MERCURY_ISA_VERSION
	.align		4
        /*0040*/ 	.byte	0x03, 0x5f
        /*0042*/ 	.short	0x0101


	//----- nvinfo : EIATTR_VRC_CTA_INIT_COUNT
	.align		4
        /*0044*/ 	.byte	0x02, 0x4a
	.zero		1
	.zero		1


	//----- nvinfo : EIATTR_EXIT_INSTR_OFFSETS
	.align		4
        /*0048*/ 	.byte	0x04, 0x1c
        /*004a*/ 	.short	(.L_24 - .L_23)


	//   ....[0]....
.L_23:
        /*004c*/ 	.word	0x000010f0


	//   ....[1]....
        /*0050*/ 	.word	0x00001130


	//----- nvinfo : EIATTR_CRS_STACK_SIZE
	.align		4
.L_24:
        /*0054*/ 	.byte	0x04, 0x1e
        /*0056*/ 	.short	(.L_26 - .L_25)
.L_25:
        /*0058*/ 	.word	0x00000000


	//----- nvinfo : EIATTR_CBANK_PARAM_SIZE
	.align		4
.L_26:
        /*005c*/ 	.byte	0x03, 0x19
        /*005e*/ 	.short	0x0018


	//----- nvinfo : EIATTR_PARAM_CBANK
	.align		4
        /*0060*/ 	.byte	0x04, 0x0a
        /*0062*/ 	.short	(.L_28 - .L_27)
	.align		4
.L_27:
        /*0064*/ 	.word	index@(.nv.constant0._Z11estimate_piiP17curandStateXORWOWPf)
        /*0068*/ 	.short	0x0380
        /*006a*/ 	.short	0x0018


	//----- nvinfo : EIATTR_SW_WAR
	.align		4
.L_28:
        /*006c*/ 	.byte	0x04, 0x36
        /*006e*/ 	.short	(.L_30 - .L_29)
.L_29:
        /*0070*/ 	.word	0x00000008
.L_30:


//--------------------- .nv.callgraph             --------------------------
	.section	.nv.callgraph,"",@"SHT_CUDA_CALLGRAPH"
	.align	4
	.sectionentsize	8
	.align		4
        /*0000*/ 	.word	0x00000000
	.align		4
        /*0004*/ 	.word	0xffffffff
	.align		4
        /*0008*/ 	.word	0x00000000
	.align		4
        /*000c*/ 	.word	0xfffffffe
	.align		4
        /*0010*/ 	.word	0x00000000
	.align		4
        /*0014*/ 	.word	0xfffffffd
	.align		4
        /*0018*/ 	.word	0x00000000
	.align		4
        /*001c*/ 	.word	0xfffffffc


//--------------------- .nv.constant4             --------------------------
	.section	.nv.constant4,"a",@progbits
	.align	8
	.align		8
.nv.constant4:
        /*0000*/ 	.dword	precalc_xorwow_matrix
	.align		8
        /*0008*/ 	.dword	precalc_xorwow_offset_matrix
	.align		8
        /*0010*/ 	.dword	mrg32k3aM1
	.align		8
        /*0018*/ 	.dword	mrg32k3aM2
	.align		8
        /*0020*/ 	.dword	mrg32k3aM1SubSeq
	.align		8
        /*0028*/ 	.dword	mrg32k3aM2SubSeq
	.align		8
        /*0030*/ 	.dword	mrg32k3aM1Seq
	.align		8
        /*0038*/ 	.dword	mrg32k3aM2Seq


//--------------------- .nv.constant3             --------------------------
	.section	.nv.constant3,"a",@progbits
	.align	8
.nv.constant3:
	.type		__cr_lgamma_table,@object
	.size		__cr_lgamma_table,(.L_8 - __cr_lgamma_table)
__cr_lgamma_table:
        /*0000*/ 	.byte	0x00, 0x00, 0x00, 0x00, 0x00, 0x00, 0x00, 0x00, 0x00, 0x00, 0x00, 0x00, 0x00, 0x00, 0x00, 0x00
        /*0010*/ 	.byte	0xef, 0x39, 0xfa, 0xfe, 0x42, 0x2e, 0xe6, 0x3f, 0x02, 0x20, 0x2a, 0xfa, 0x0b, 0xab, 0xfc, 0x3f
        /*0020*/ 	.byte	0xf9, 0x2c, 0x92, 0x7c, 0xa7, 0x6c, 0x09, 0x40, 0xc9, 0x79, 0x44, 0x3c, 0x64, 0x26, 0x13, 0x40
        /*0030*/ 	.byte	0xca, 0x01, 0xcf, 0x3a, 0x27, 0x51, 0x1a, 0x40, 0x30, 0xcc, 0x2d, 0xf3, 0xe1, 0x0c, 0x21, 0x40
        /*0040*/ 	.byte	0x0d, 0xb7, 0xfc, 0x82, 0x8e, 0x35, 0x25, 0x40
.L_8:


//--------------------- .text._Z11estimate_piiP17curandStateXORWOWPf --------------------------
	.section	.text._Z11estimate_piiP17curandStateXORWOWPf,"ax",@progbits
	.align	128
        .global         _Z11estimate_piiP17curandStateXORWOWPf
        .type           _Z11estimate_piiP17curandStateXORWOWPf,@function
        .size           _Z11estimate_piiP17curandStateXORWOWPf,(.L_x_9 - _Z11estimate_piiP17curandStateXORWOWPf)
        .other          _Z11estimate_piiP17curandStateXORWOWPf,@"STO_CUDA_ENTRY STV_DEFAULT"
_Z11estimate_piiP17curandStateXORWOWPf:
.text._Z11estimate_piiP17curandStateXORWOWPf:
[----:B------:R-:W-:Y:S01]  /*0000*/  LDC R1, c[0x0][0x37c] ;  /* 0x0000df00ff017b82 */ /* 0x000fe20000000800 */
[----:B------:R-:W0:Y:S07]  /*0010*/  S2R R5, SR_TID.X ;  /* 0x0000000000057919 */ /* 0x000e2e0000002100 */
[----:B------:R-:W1:Y:S01]  /*0020*/  LDC.64 R2, c[0x0][0x388] ;  /* 0x0000e200ff027b82 */ /* 0x000e620000000a00 */
[----:B------:R-:W1:Y:S01]  /*0030*/  LDCU.64 UR4, c[0x0][0x358] ;  /* 0x00006b00ff0477ac */ /* 0x000e620008000a00 */
[----:B------:R-:W-:Y:S01]  /*0040*/  IMAD.MOV.U32 R8, RZ, RZ, 0x2abc4dd5 ;  /* 0x2abc4dd5ff087424 */ /* 0x000fe200078e00ff */
[----:B------:R-:W-:Y:S01]  /*0050*/  BSSY.RECONVERGENT B0, `(.L_x_0) ;  /* 0x00000e4000007945 */ /* 0x000fe20003800200 */
[----:B------:R-:W-:-:S02]  /*0060*/  IMAD.MOV.U32 R9, RZ, RZ, 0x58213ed2 ;  /* 0x58213ed2ff097424 */ /* 0x000fc400078e00ff */
[----:B------:R-:W-:Y:S02]  /*0070*/  IMAD.MOV.U32 R10, RZ, RZ, 0x455f2458 ;  /* 0x455f2458ff0a7424 */ /* 0x000fe400078e00ff */
[----:B------:R-:W0:Y:S01]  /*0080*/  S2UR UR6, SR_CTAID.X ;  /* 0x00000000000679c3 */ /* 0x000e220000002500 */
[----:B------:R-:W-:Y:S02]  /*0090*/  IMAD.MOV.U32 R11, RZ, RZ, -0x75bd8fc ;  /* 0xf8a42704ff0b7424 */ /* 0x000fe400078e00ff */
[----:B------:R-:W-:Y:S02]  /*00a0*/  IMAD.MOV.U32 R12, RZ, RZ, -0x23270784 ;  /* 0xdcd8f87cff0c7424 */ /* 0x000fe400078e00ff */
[----:B------:R-:W-:-:S03]  /*00b0*/  IMAD.MOV.U32 R13, RZ, RZ, 0x511db0d6 ;  /* 0x511db0d6ff0d7424 */ /* 0x000fc600078e00ff */
[----:B------:R-:W0:Y:S01]  /*00c0*/  LDC R0, c[0x0][0x360] ;  /* 0x0000d800ff007b82 */ /* 0x000e220000000800 */
[----:B-1----:R1:W-:Y:S04]  /*00d0*/  STG.E.64 desc[UR4][R2.64], R8 ;  /* 0x0000000802007986 */ /* 0x0023e8000c101b04 */
[----:B------:R1:W-:Y:S04]  /*00e0*/  STG.E.64 desc[UR4][R2.64+0x8], R10 ;  /* 0x0000080a02007986 */ /* 0x0003e8000c101b04 */
[----:B------:R1:W-:Y:S01]  /*00f0*/  STG.E.64 desc[UR4][R2.64+0x10], R12 ;  /* 0x0000100c02007986 */ /* 0x0003e2000c101b04 */
[----:B0-----:R-:W-:-:S05]  /*0100*/  IMAD R0, R0, UR6, R5 ;  /* 0x0000000600007c24 */ /* 0x001fca000f8e0205 */
[----:B------:R-:W-:Y:S02]  /*0110*/  ISETP.NE.AND P0, PT, R0, RZ, PT ;  /* 0x000000ff0000720c */ /* 0x000fe40003f05270 */
[----:B------:R-:W-:-:S11]  /*0120*/  SHF.R.S32.HI R6, RZ, 0x1f, R0 ;  /* 0x0000001fff067819 */ /* 0x000fd60000011400 */
[----:B-1----:R-:W-:Y:S05]  /*0130*/  @!P0 BRA `(.L_x_1) ;  /* 0x0000000c00548947 */ /* 0x002fea0003800000 */
[----:B------:R-:W-:Y:S02]  /*0140*/  IMAD.MOV.U32 R7, RZ, RZ, RZ ;  /* 0x000000ffff077224 */ /* 0x000fe400078e00ff */
[----:B------:R-:W-:Y:S02]  /*0150*/  IMAD.MOV.U32 R8, RZ, RZ, R0 ;  /* 0x000000ffff087224 */ /* 0x000fe400078e0000 */
[----:B------:R-:W-:-:S07]  /*0160*/  IMAD.MOV.U32 R9, RZ, RZ, R6 ;  /* 0x000000ffff097224 */ /* 0x000fce00078e0006 */
.L_x_7:
[----:B------:R-:W-:Y:S01]  /*0170*/  LOP3.LUT R2, R8, 0x3, RZ, 0xc0, !PT ;  /* 0x0000000308027812 */ /* 0x000fe200078ec0ff */
[----:B------:R-:W-:Y:S03]  /*0180*/  BSSY.RECONVERGENT B1, `(.L_x_2) ;  /* 0x00000ca000017945 */ /* 0x000fe60003800200 */
[----:B------:R-:W-:-:S04]  /*0190*/  ISETP.NE.U32.AND P0, PT, R2, RZ, PT ;  /* 0x000000ff0200720c */ /* 0x000fc80003f05070 */
[----:B------:R-:W-:-:S13]  /*01a0*/  ISETP.NE.AND.EX P0, PT, RZ, RZ, PT, P0 ;  /* 0x000000ffff00720c */ /* 0x000fda0003f05300 */
[----:B0-----:R-:W-:Y:S05]  /*01b0*/  @!P0 BRA `(.L_x_3) ;  /* 0x0000000c00188947 */ /* 0x001fea0003800000 */
[----:B------:R-:W0:Y:S01]  /*01c0*/  LDC.64 R2, c[0x4][RZ] ;  /* 0x01000000ff027b82 */ /* 0x000e220000000a00 */
[----:B------:R-:W-:Y:S02]  /*01d0*/  IMAD.MOV.U32 R10, RZ, RZ, RZ ;  /* 0x000000ffff0a7224 */ /* 0x000fe400078e00ff */
[----:B0-----:R-:W-:-:S07]  /*01e0*/  IMAD.WIDE.U32 R2, R7, 0xc80, R2 ;  /* 0x00000c8007027825 */ /* 0x001fce00078e0002 */
.L_x_6:
[----:B0-----:R-:W-:Y:S01]  /*01f0*/  IMAD.MOV.U32 R11, RZ, RZ, RZ ;  /* 0x000000ffff0b7224 */ /* 0x001fe200078e00ff */
[----:B------:R-:W-:Y:S02]  /*0200*/  CS2R R12, SRZ ;  /* 0x00000000000c7805 */ /* 0x000fe4000001ff00 */
[----:B------:R-:W-:Y:S01]  /*0210*/  CS2R R14, SRZ ;  /* 0x00000000000e7805 */ /* 0x000fe2000001ff00 */
[----:B------:R-:W-:-:S07]  /*0220*/  IMAD.MOV.U32 R16, RZ, RZ, RZ ;  /* 0x000000ffff107224 */ /* 0x000fce00078e00ff */
.L_x_5:
[----:B------:R-:W0:Y:S02]  /*0230*/  LDC.64 R4, c[0x0][0x388] ;  /* 0x0000e200ff047b82 */ /* 0x000e240000000a00 */
[----:B0-----:R-:W-:-:S05]  /*0240*/  IMAD.WIDE.U32 R4, R16, 0x4, R4 ;  /* 0x0000000410047825 */ /* 0x001fca00078e0004 */
[----:B------:R0:W5:Y:S01]  /*0250*/  LDG.E R17, desc[UR4][R4.64+0x4] ;  /* 0x0000040404117981 */ /* 0x000162000c1e1900 */
[----:B------:R-:W-:-:S07]  /*0260*/  IMAD.MOV.U32 R18, RZ, RZ, RZ ;  /* 0x000000ffff127224 */ /* 0x000fce00078e00ff */
.L_x_4:
[----:B-----5:R-:W-:Y:S01]  /*0270*/  SHF.R.U32.HI R23, RZ, R18, R17 ;  /* 0x00000012ff177219 */ /* 0x020fe20000011611 */
[----:B0-----:R-:W-:-:S03]  /*0280*/  IMAD.SHL.U32 R5, R16, 0x20, RZ ;  /* 0x0000002010057824 */ /* 0x001fc600078e00ff */
[----:B------:R-:W-:Y:S01]  /*0290*/  LOP3.LUT R19, R23, 0x1, RZ, 0xc0, !PT ;  /* 0x0000000117137812 */ /* 0x000fe200078ec0ff */
[----:B------:R-:W-:-:S03]  /*02a0*/  IMAD.IADD R4, R5, 0x1, R18 ;  /* 0x0000000105047824 */ /* 0x000fc600078e0212 */
[----:B------:R-:W-:Y:S01]  /*02b0*/  ISETP.NE.U32.AND P0, PT, R19, 0x1, PT ;  /* 0x000000011300780c */ /* 0x000fe20003f05070 */
[----:B------:R-:W-:-:S03]  /*02c0*/  IMAD R5, R4, 0x5, RZ ;  /* 0x0000000504057824 */ /* 0x000fc600078e02ff */
[----:B------:R-:W-:Y:S01]  /*02d0*/  R2P PR, R23, 0x7e ;  /* 0x0000007e17007804 */ /* 0x000fe20000000000 */
[----:B------:R-:W-:-:S08]  /*02e0*/  IMAD.WIDE.U32 R4, R5, 0x4, R2 ;  /* 0x0000000405047825 */ /* 0x000fd000078e0002 */
[----:B------:R-:W2:Y:S04]  /*02f0*/  @!P0 LDG.E R20, desc[UR4][R4.64+0x10] ;  /* 0x0000100404148981 */ /* 0x000ea8000c1e1900 */
[----:B------:R-:W3:Y:S04]  /*0300*/  @P1 LDG.E R22, desc[UR4][R4.64+0x24] ;  /* 0x0000240404161981 */ /* 0x000ee8000c1e1900 */
[----:B------:R-:W4:Y:S04]  /*0310*/  @P2 LDG.E R24, desc[UR4][R4.64+0x38] ;  /* 0x0000380404182981 */ /* 0x000f28000c1e1900 */
[----:B------:R-:W4:Y:S04]  /*0320*/  @!P0 LDG.E R19, desc[UR4][R4.64+0x4] ;  /* 0x0000040404138981 */ /* 0x000f28000c1e1900 */
[----:B------:R-:W4:Y:S04]  /*0330*/  @!P0 LDG.E R21, desc[UR4][R4.64+0xc] ;  /* 0x00000c0404158981 */ /* 0x000f28000c1e1900 */
[----:B------:R-:W4:Y:S04]  /*0340*/  @P3 LDG.E R26, desc[UR4][R4.64+0x4c] ;  /* 0x00004c04041a3981 */ /* 0x000f28000c1e1900 */
[----:B------:R-:W4:Y:S04]  /*0350*/  @P2 LDG.E R25, desc[UR4][R4.64+0x2c] ;  /* 0x00002c0404192981 */ /* 0x000f28000c1e1900 */
[----:B------:R-:W4:Y:S04]  /*0360*/  @P4 LDG.E R28, desc[UR4][R4.64+0x60] ;  /* 0x00006004041c4981 */ /* 0x000f28000c1e1900 */
[----:B------:R-:W4:Y:S01]  /*0370*/  @P2 LDG.E R27, desc[UR4][R4.64+0x34] ;  /* 0x00003404041b2981 */ /* 0x000f22000c1e1900 */
[----:B--2---:R-:W-:-:S03]  /*0380*/  @!P0 LOP3.LUT R11, R11, R20, RZ, 0x3c, !PT ;  /* 0x000000140b0b8212 */ /* 0x004fc600078e3cff */
[----:B------:R-:W2:Y:S01]  /*0390*/  @!P0 LDG.E R20, desc[UR4][R4.64] ;  /* 0x0000000404148981 */ /* 0x000ea2000c1e1900 */
[----:B---3--:R-:W-:-:S03]  /*03a0*/  @P1 LOP3.LUT R11, R11, R22, RZ, 0x3c, !PT ;  /* 0x000000160b0b1212 */ /* 0x008fc600078e3cff */
[----:B------:R-:W3:Y:S01]  /*03b0*/  @!P0 LDG.E R22, desc[UR4][R4.64+0x8] ;  /* 0x0000080404168981 */ /* 0x000ee2000c1e1900 */
[----:B----4-:R-:W-:-:S03]  /*03c0*/  @P2 LOP3.LUT R11, R11, R24, RZ, 0x3c, !PT ;  /* 0x000000180b0b2212 */ /* 0x010fc600078e3cff */
[----:B------:R-:W4:Y:S01]  /*03d0*/  @P1 LDG.E R24, desc[UR4][R4.64+0x14] ;  /* 0x0000140404181981 */ /* 0x000f22000c1e1900 */
[----:B------:R-:W-:-:S03]  /*03e0*/  @!P0 LOP3.LUT R14, R14, R19, RZ, 0x3c, !PT ;  /* 0x000000130e0e8212 */ /* 0x000fc600078e3cff */
[----:B------:R-:W4:Y:S01]  /*03f0*/  @P1 LDG.E R19, desc[UR4][R4.64+0x18] ;  /* 0x0000180404131981 */ /* 0x000f22000c1e1900 */
[----:B------:R-:W-:-:S03]  /*0400*/  @!P0 LOP3.LUT R12, R12, R21, RZ, 0x3c, !PT ;  /* 0x000000150c0c8212 */ /* 0x000fc600078e3cff */
[----:B------:R-:W4:Y:S01]  /*0410*/  @P1 LDG.E R21, desc[UR4][R4.64+0x20] ;  /* 0x0000200404151981 */ /* 0x000f22000c1e1900 */
[----:B------:R-:W-:-:S03]  /*0420*/  @P3 LOP3.LUT R11, R11, R26, RZ, 0x3c, !PT ;  /* 0x0000001a0b0b3212 */ /* 0x000fc600078e3cff */
[----:B------:R-:W4:Y:S01]  /*0430*/  @P5 LDG.E R26, desc[UR4][R4.64+0x74] ;  /* 0x00007404041a5981 */ /* 0x000f22000c1e1900 */
[----:B--2---:R-:W-:-:S03]  /*0440*/  @!P0 LOP3.LUT R15, R15, R20, RZ, 0x3c, !PT ;  /* 0x000000140f0f8212 */ /* 0x004fc600078e3cff */
[----:B------:R-:W2:Y:S01]  /*0450*/  @P1 LDG.E R20, desc[UR4][R4.64+0x1c] ;  /* 0x00001c0404141981 */ /* 0x000ea2000c1e1900 */
[----:B---3--:R-:W-:-:S03]  /*0460*/  @!P0 LOP3.LUT R13, R13, R22, RZ, 0x3c, !PT ;  /* 0x000000160d0d8212 */ /* 0x008fc600078e3cff */
[----:B------:R-:W3:Y:S01]  /*0470*/  @P2 LDG.E R22, desc[UR4][R4.64+0x28] ;  /* 0x0000280404162981 */ /* 0x000ee2000c1e1900 */
[----:B----4-:R-:W-:-:S03]  /*0480*/  @P1 LOP3.LUT R15, R15, R24, RZ, 0x3c, !PT ;  /* 0x000000180f0f1212 */ /* 0x010fc600078e3cff */
[----:B------:R-:W4:Y:S01]  /*0490*/  @P2 LDG.E R24, desc[UR4][R4.64+0x30] ;  /* 0x0000300404182981 */ /* 0x000f22000c1e1900 */
[----:B------:R-:W-:-:S03]  /*04a0*/  @P1 LOP3.LUT R14, R14, R19, RZ, 0x3c, !PT ;  /* 0x000000130e0e1212 */ /* 0x000fc600078e3cff */
[----:B------:R-:W4:Y:S01]  /*04b0*/  @P3 LDG.E R19, desc[UR4][R4.64+0x40] ;  /* 0x0000400404133981 */ /* 0x000f22000c1e1900 */
[----:B------:R-:W-:Y:S02]  /*04c0*/  @P1 LOP3.LUT R12, R12, R21, RZ, 0x3c, !PT ;  /* 0x000000150c0c1212 */ /* 0x000fe400078e3cff */
[----:B------:R-:W-:Y:S01]  /*04d0*/  @P2 LOP3.LUT R14, R14, R25, RZ, 0x3c, !PT ;  /* 0x000000190e0e2212 */ /* 0x000fe200078e3cff */
[----:B------:R-:W4:Y:S04]  /*04e0*/  @P3 LDG.E R21, desc[UR4][R4.64+0x48] ;  /* 0x0000480404153981 */ /* 0x000f28000c1e1900 */
[----:B------:R-:W4:Y:S01]  /*04f0*/  @P4 LDG.E R25, desc[UR4][R4.64+0x54] ;  /* 0x0000540404194981 */ /* 0x000f22000c1e1900 */
[----:B--2---:R-:W-:-:S03]  /*0500*/  @P1 LOP3.LUT R13, R13, R20, RZ, 0x3c, !PT ;  /* 0x000000140d0d1212 */ /* 0x004fc600078e3cff */
[----:B------:R-:W2:Y:S01]  /*0510*/  @P3 LDG.E R20, desc[UR4][R4.64+0x3c] ;  /* 0x00003c0404143981 */ /* 0x000ea2000c1e1900 */
[----:B---3--:R-:W-:-:S03]  /*0520*/  @P2 LOP3.LUT R15, R15, R22, RZ, 0x3c, !PT ;  /* 0x000000160f0f2212 */ /* 0x008fc600078e3cff */
[----:B------:R-:W3:Y:S01]  /*0530*/  @P3 LDG.E R22, desc[UR4][R4.64+0x44] ;  /* 0x0000440404163981 */ /* 0x000ee2000c1e1900 */
[----:B----4-:R-:W-:-:S03]  /*0540*/  @P2 LOP3.LUT R13, R13, R24, RZ, 0x3c, !PT ;  /* 0x000000180d0d2212 */ /* 0x010fc600078e3cff */
[----:B------:R-:W4:Y:S01]  /*0550*/  @P4 LDG.E R24, desc[UR4][R4.64+0x50] ;  /* 0x0000500404184981 */ /* 0x000f22000c1e1900 */
[----:B------:R-:W-:Y:S02]  /*0560*/  @P4 LOP3.LUT R11, R11, R28, RZ, 0x3c, !PT ;  /* 0x0000001c0b0b4212 */ /* 0x000fe400078e3cff */
[----:B------:R-:W-:Y:S01]  /*0570*/  @P2 LOP3.LUT R12, R12, R27, RZ, 0x3c, !PT ;  /* 0x0000001b0c0c2212 */ /* 0x000fe200078e3cff */
[----:B------:R-:W4:Y:S01]  /*0580*/  @P6 LDG.E R28, desc[UR4][R4.64+0x88] ;  /* 0x00008804041c6981 */ /* 0x000f22000c1e1900 */
[----:B------:R-:W-:Y:S02]  /*0590*/  @P5 LOP3.LUT R11, R11, R26, RZ, 0x3c, !PT ;  /* 0x0000001a0b0b5212 */ /* 0x000fe400078e3cff */
[----:B------:R-:W-:Y:S01]  /*05a0*/  @P3 LOP3.LUT R14, R14, R19, RZ, 0x3c, !PT ;  /* 0x000000130e0e3212 */ /* 0x000fe200078e3cff */
[----:B------:R-:W4:Y:S01]  /*05b0*/  @P4 LDG.E R26, desc[UR4][R4.64+0x58] ;  /* 0x00005804041a4981 */ /* 0x000f22000c1e1900 */
[----:B------:R-:W-:-:S03]  /*05c0*/  @P3 LOP3.LUT R12, R12, R21, RZ, 0x3c, !PT ;  /* 0x000000150c0c3212 */ /* 0x000fc600078e3cff */
[----:B------:R-:W4:Y:S01]  /*05d0*/  @P4 LDG.E R19, desc[UR4][R4.64+0x5c] ;  /* 0x00005c0404134981 */ /* 0x000f22000c1e1900 */
[----:B------:R-:W-:-:S03]  /*05e0*/  @P4 LOP3.LUT R14, R14, R25, RZ, 0x3c, !PT ;  /* 0x000000190e0e4212 */ /* 0x000fc600078e3cff */
[----:B------:R-:W4:Y:S04]  /*05f0*/  @P5 LDG.E R21, desc[UR4][R4.64+0x68] ;  /* 0x0000680404155981 */ /* 0x000f28000c1e1900 */
[----:B------:R-:W4:Y:S01]  /*0600*/  @P5 LDG.E R25, desc[UR4][R4.64+0x70] ;  /* 0x0000700404195981 */ /* 0x000f22000c1e1900 */
[----:B------:R-:W-:-:S03]  /*0610*/  LOP3.LUT P0, RZ, R23, 0x80, RZ, 0xc0, !PT ;  /* 0x0000008017ff7812 */ /* 0x000fc6000780c0ff */
[----:B------:R-:W4:Y:S01]  /*0620*/  @P6 LDG.E R27, desc[UR4][R4.64+0x7c] ;  /* 0x00007c04041b6981 */ /* 0x000f22000c1e1900 */
[----:B--2---:R-:W-:-:S03]  /*0630*/  @P3 LOP3.LUT R15, R15, R20, RZ, 0x3c, !PT ;  /* 0x000000140f0f3212 */ /* 0x004fc600078e3cff */
[----:B------:R-:W2:Y:S01]  /*0640*/  @P5 LDG.E R20, desc[UR4][R4.64+0x64] ;  /* 0x0000640404145981 */ /* 0x000ea2000c1e1900 */
[----:B---3--:R-:W-:-:S03]  /*0650*/  @P3 LOP3.LUT R13, R13, R22, RZ, 0x3c, !PT ;  /* 0x000000160d0d3212 */ /* 0x008fc600078e3cff */
[----:B------:R-:W3:Y:S01]  /*0660*/  @P5 LDG.E R22, desc[UR4][R4.64+0x6c] ;  /* 0x00006c0404165981 */ /* 0x000ee2000c1e1900 */
[----:B----4-:R-:W-:-:S03]  /*0670*/  @P4 LOP3.LUT R15, R15, R24, RZ, 0x3c, !PT ;  /* 0x000000180f0f4212 */ /* 0x010fc600078e3cff */
[----:B------:R-:W4:Y:S01]  /*0680*/  @P6 LDG.E R24, desc[UR4][R4.64+0x78] ;  /* 0x0000780404186981 */ /* 0x000f22000c1e1900 */
[----:B------:R-:W-:-:S03]  /*0690*/  @P4 LOP3.LUT R13, R13, R26, RZ, 0x3c, !PT ;  /* 0x0000001a0d0d4212 */ /* 0x000fc600078e3cff */
[----:B------:R-:W4:Y:S01]  /*06a0*/  @P0 LDG.E R26, desc[UR4][R4.64+0x9c] ;  /* 0x00009c04041a0981 */ /* 0x000f22000c1e1900 */
[----:B------:R-:W-:-:S03]  /*06b0*/  @P4 LOP3.LUT R12, R12, R19, RZ, 0x3c, !PT ;  /* 0x000000130c0c4212 */ /* 0x000fc600078e3cff */
[----:B------:R-:W4:Y:S01]  /*06c0*/  @P6 LDG.E R19, desc[UR4][R4.64+0x84] ;  /* 0x0000840404136981 */ /* 0x000f22000c1e1900 */
[----:B------:R-:W-:-:S03]  /*06d0*/  @P5 LOP3.LUT R14, R14, R21, RZ, 0x3c, !PT ;  /* 0x000000150e0e5212 */ /* 0x000fc600078e3cff */
[----:B------:R-:W4:Y:S01]  /*06e0*/  @P0 LDG.E R21, desc[UR4][R4.64+0x90] ;  /* 0x0000900404150981 */ /* 0x000f22000c1e1900 */
[----:B------:R-:W-:-:S03]  /*06f0*/  @P5 LOP3.LUT R12, R12, R25, RZ, 0x3c, !PT ;  /* 0x000000190c0c5212 */ /* 0x000fc600078e3cff */
        /* <DEDUP_REMOVED lines=8> */
[----:B------:R-:W-:Y:S02]  /*0780*/  @P6 LOP3.LUT R14, R14, R27, RZ, 0x3c, !PT ;  /* 0x0000001b0e0e6212 */ /* 0x000fe400078e3cff */
[----:B------:R-:W-:Y:S02]  /*0790*/  @P0 LOP3.LUT R11, R11, R26, RZ, 0x3c, !PT ;  /* 0x0000001a0b0b0212 */ /* 0x000fe400078e3cff */
[----:B------:R-:W-:Y:S02]  /*07a0*/  @P6 LOP3.LUT R12, R12, R19, RZ, 0x3c, !PT ;  /* 0x000000130c0c6212 */ /* 0x000fe400078e3cff */
[----:B------:R-:W-:Y:S02]  /*07b0*/  @P0 LOP3.LUT R14, R14, R21, RZ, 0x3c, !PT ;  /* 0x000000150e0e0212 */ /* 0x000fe400078e3cff */
[----:B------:R-:W-:-:S02]  /*07c0*/  @P0 LOP3.LUT R12, R12, R25, RZ, 0x3c, !PT ;  /* 0x000000190c0c0212 */ /* 0x000fc400078e3cff */
[----:B--2---:R-:W-:Y:S02]  /*07d0*/  @P6 LOP3.LUT R13, R13, R20, RZ, 0x3c, !PT ;  /* 0x000000140d0d6212 */ /* 0x004fe400078e3cff */
[----:B---3--:R-:W-:Y:S02]  /*07e0*/  @P0 LOP3.LUT R15, R15, R22, RZ, 0x3c, !PT ;  /* 0x000000160f0f0212 */ /* 0x008fe400078e3cff */
[----:B----4-:R-:W-:Y:S02]  /*07f0*/  @P0 LOP3.LUT R13, R13, R24, RZ, 0x3c, !PT ;  /* 0x000000180d0d0212 */ /* 0x010fe400078e3cff */
[----:B------:R-:W-:-:S13]  /*0800*/  R2P PR, R23.B1, 0x7f ;  /* 0x0000007f17007804 */ /* 0x000fda0000001000 */
[----:B------:R-:W2:Y:S04]  /*0810*/  @P0 LDG.E R22, desc[UR4][R4.64+0xa8] ;  /* 0x0000a80404160981 */ /* 0x000ea8000c1e1900 */
[----:B------:R-:W3:Y:S04]  /*0820*/  @P0 LDG.E R24, desc[UR4][R4.64+0xb0] ;  /* 0x0000b00404180981 */ /* 0x000ee8000c1e1900 */
[----:B------:R-:W4:Y:S04]  /*0830*/  @P0 LDG.E R20, desc[UR4][R4.64+0xa0] ;  /* 0x0000a00404140981 */ /* 0x000f28000c1e1900 */
[----:B------:R-:W4:Y:S04]  /*0840*/  @P0 LDG.E R21, desc[UR4][R4.64+0xa4] ;  /* 0x0000a40404150981 */ /* 0x000f28000c1e1900 */
[----:B------:R-:W4:Y:S04]  /*0850*/  @P0 LDG.E R25, desc[UR4][R4.64+0xac] ;  /* 0x0000ac0404190981 */ /* 0x000f28000c1e1900 */
[----:B------:R-:W4:Y:S04]  /*0860*/  @P1 LDG.E R26, desc[UR4][R4.64+0xb4] ;  /* 0x0000b404041a1981 */ /* 0x000f28000c1e1900 */
        /* <DEDUP_REMOVED lines=10> */
[----:B------:R-:W-:Y:S02]  /*0910*/  @P0 LOP3.LUT R12, R12, R25, RZ, 0x3c, !PT ;  /* 0x000000190c0c0212 */ /* 0x000fe400078e3cff */
[----:B------:R-:W-:Y:S01]  /*0920*/  LOP3.LUT P0, RZ, R23, 0x8000, RZ, 0xc0, !PT ;  /* 0x0000800017ff7812 */ /* 0x000fe2000780c0ff */
[----:B------:R-:W4:Y:S01]  /*0930*/  @P2 LDG.E R25, desc[UR4][R4.64+0xd4] ;  /* 0x0000d40404192981 */ /* 0x000f22000c1e1900 */
[----:B------:R-:W-:-:S03]  /*0940*/  @P1 LOP3.LUT R15, R15, R26, RZ, 0x3c, !PT ;  /* 0x0000001a0f0f1212 */ /* 0x000fc600078e3cff */
[----:B------:R-:W4:Y:S04]  /*0950*/  @P2 LDG.E R26, desc[UR4][R4.64+0xc8] ;  /* 0x0000c804041a2981 */ /* 0x000f28000c1e1900 */
        /* <DEDUP_REMOVED lines=51> */
[----:B------:R-:W-:-:S05]  /*0c90*/  VIADD R18, R18, 0x10 ;  /* 0x0000001012127836 */ /* 0x000fca0000000000 */
[----:B------:R-:W-:Y:S02]  /*0ca0*/  ISETP.NE.AND P1, PT, R18, 0x20, PT ;  /* 0x000000201200780c */ /* 0x000fe40003f25270 */
[----:B------:R-:W-:Y:S02]  /*0cb0*/  @P6 LOP3.LUT R14, R14, R19, RZ, 0x3c, !PT ;  /* 0x000000130e0e6212 */ /* 0x000fe400078e3cff */
[----:B--2---:R-:W-:Y:S02]  /*0cc0*/  @P6 LOP3.LUT R11, R11, R22, RZ, 0x3c, !PT ;  /* 0x000000160b0b6212 */ /* 0x004fe400078e3cff */
[----:B---3--:R-:W-:Y:S02]  /*0cd0*/  @P0 LOP3.LUT R15, R15, R24, RZ, 0x3c, !PT ;  /* 0x000000180f0f0212 */ /* 0x008fe400078e3cff */
[----:B----4-:R-:W-:Y:S02]  /*0ce0*/  @P6 LOP3.LUT R13, R13, R20, RZ, 0x3c, !PT ;  /* 0x000000140d0d6212 */ /* 0x010fe400078e3cff */
[----:B------:R-:W-:-:S02]  /*0cf0*/  @P6 LOP3.LUT R12, R12, R21, RZ, 0x3c, !PT ;  /* 0x000000150c0c6212 */ /* 0x000fc400078e3cff */
[----:B------:R-:W-:Y:S02]  /*0d00*/  @P0 LOP3.LUT R11, R11, R28, RZ, 0x3c, !PT ;  /* 0x0000001c0b0b0212 */ /* 0x000fe400078e3cff */
[----:B------:R-:W-:Y:S02]  /*0d10*/  @P0 LOP3.LUT R12, R12, R25, RZ, 0x3c, !PT ;  /* 0x000000190c0c0212 */ /* 0x000fe400078e3cff */
[----:B------:R-:W-:Y:S02]  /*0d20*/  @P0 LOP3.LUT R13, R13, R26, RZ, 0x3c, !PT ;  /* 0x0000001a0d0d0212 */ /* 0x000fe400078e3cff */
[----:B------:R-:W-:Y:S01]  /*0d30*/  @P0 LOP3.LUT R14, R14, R23, RZ, 0x3c, !PT ;  /* 0x000000170e0e0212 */ /* 0x000fe200078e3cff */
[----:B------:R-:W-:Y:S06]  /*0d40*/  @P1 BRA `(.L_x_4) ;  /* 0xfffffff400481947 */ /* 0x000fec000383ffff */
[----:B------:R-:W-:-:S05]  /*0d50*/  VIADD R16, R16, 0x1 ;  /* 0x0000000110107836 */ /* 0x000fca0000000000 */
[----:B------:R-:W-:-:S13]  /*0d60*/  ISETP.NE.AND P0, PT, R16, 0x5, PT ;  /* 0x000000051000780c */ /* 0x000fda0003f05270 */
[----:B------:R-:W-:Y:S05]  /*0d70*/  @P0 BRA `(.L_x_5) ;  /* 0xfffffff4002c0947 */ /* 0x000fea000383ffff */
[----:B------:R-:W0:Y:S01]  /*0d80*/  LDC.64 R4, c[0x0][0x388] ;  /* 0x0000e200ff047b82 */ /* 0x000e220000000a00 */
[----:B------:R-:W-:Y:S01]  /*0d90*/  VIADD R10, R10, 0x1 ;  /* 0x000000010a0a7836 */ /* 0x000fe20000000000 */
[----:B------:R-:W-:-:S04]  /*0da0*/  LOP3.LUT R17, R8, 0x3, RZ, 0xc0, !PT ;  /* 0x0000000308117812 */ /* 0x000fc800078ec0ff */
[----:B------:R-:W-:Y:S01]  /*0db0*/  ISETP.GE.U32.AND P0, PT, R10, R17, PT ;  /* 0x000000110a00720c */ /* 0x000fe20003f06070 */
[----:B0-----:R0:W-:Y:S04]  /*0dc0*/  STG.E desc[UR4][R4.64+0x4], R15 ;  /* 0x0000040f04007986 */ /* 0x0011e8000c101904 */
[----:B------:R0:W-:Y:S04]  /*0dd0*/  STG.E desc[UR4][R4.64+0x8], R14 ;  /* 0x0000080e04007986 */ /* 0x0001e8000c101904 */
[----:B------:R0:W-:Y:S04]  /*0de0*/  STG.E desc[UR4][R4.64+0xc], R13 ;  /* 0x00000c0d04007986 */ /* 0x0001e8000c101904 */
[----:B------:R0:W-:Y:S04]  /*0df0*/  STG.E desc[UR4][R4.64+0x10], R12 ;  /* 0x0000100c04007986 */ /* 0x0001e8000c101904 */
[----:B------:R0:W-:Y:S01]  /*0e00*/  STG.E desc[UR4][R4.64+0x14], R11 ;  /* 0x0000140b04007986 */ /* 0x0001e2000c101904 */
[----:B------:R-:W-:Y:S05]  /*0e10*/  @!P0 BRA `(.L_x_6) ;  /* 0xfffffff000f48947 */ /* 0x000fea000383ffff */
.L_x_3:
[----:B------:R-:W-:Y:S05]  /*0e20*/  BSYNC.RECONVERGENT B1 ;  /* 0x0000000000017941 */ /* 0x000fea0003800200 */
.L_x_2:
[C---:B------:R-:W-:Y:S01]  /*0e30*/  ISETP.GT.U32.AND P0, PT, R8.reuse, 0x3, PT ;  /* 0x000000030800780c */ /* 0x040fe20003f04070 */
[----:B------:R-:W-:Y:S01]  /*0e40*/  VIADD R7, R7, 0x1 ;  /* 0x0000000107077836 */ /* 0x000fe20000000000 */
[--C-:B------:R-:W-:Y:S02]  /*0e50*/  SHF.R.U64 R8, R8, 0x2, R9.reuse ;  /* 0x0000000208087819 */ /* 0x100fe40000001209 */
[----:B------:R-:W-:Y:S02]  /*0e60*/  ISETP.GT.U32.AND.EX P0, PT, R9, RZ, PT, P0 ;  /* 0x000000ff0900720c */ /* 0x000fe40003f04100 */
[----:B------:R-:W-:-:S11]  /*0e70*/  SHF.R.U32.HI R9, RZ, 0x2, R9 ;  /* 0x00000002ff097819 */ /* 0x000fd60000011609 */
[----:B------:R-:W-:Y:S05]  /*0e80*/  @P0 BRA `(.L_x_7) ;  /* 0xfffffff000b80947 */ /* 0x000fea000383ffff */
.L_x_1:
[----:B------:R-:W-:Y:S05]  /*0e90*/  BSYNC.RECONVERGENT B0 ;  /* 0x0000000000007941 */ /* 0x000fea0003800200 */
.L_x_0:
[----:B------:R-:W1:Y:S01]  /*0ea0*/  LDC.64 R2, c[0x0][0x388] ;  /* 0x0000e200ff027b82 */ /* 0x000e620000000a00 */
[----:B0-----:R-:W-:-:S07]  /*0eb0*/  IMAD R5, R6, 0x30, RZ ;  /* 0x0000003006057824 */ /* 0x001fce00078e02ff */
[----:B------:R-:W0:Y:S01]  /*0ec0*/  LDC.64 R10, c[0x0][0x388] ;  /* 0x0000e200ff0a7b82 */ /* 0x000e220000000a00 */
[----:B-1----:R-:W-:-:S04]  /*0ed0*/  IMAD.WIDE.U32 R2, R0, 0x30, R2 ;  /* 0x0000003000027825 */ /* 0x002fc800078e0002 */
[----:B------:R-:W-:Y:S01]  /*0ee0*/  IMAD.IADD R3, R3, 0x1, R5 ;  /* 0x0000000103037824 */ /* 0x000fe200078e0205 */
[----:B0-----:R-:W-:Y:S04]  /*0ef0*/  STG.E.64 desc[UR4][R10.64+0x18], RZ ;  /* 0x000018ff0a007986 */ /* 0x001fe8000c101b04 */
[----:B------:R-:W-:Y:S04]  /*0f00*/  STG.E desc[UR4][R10.64+0x20], RZ ;  /* 0x000020ff0a007986 */ /* 0x000fe8000c101904 */
[----:B------:R0:W-:Y:S04]  /*0f10*/  STG.E.64 desc[UR4][R10.64+0x28], RZ ;  /* 0x000028ff0a007986 */ /* 0x0001e8000c101b04 */
[----:B------:R-:W2:Y:S04]  /*0f20*/  LDG.E.64 R8, desc[UR4][R2.64] ;  /* 0x0000000402087981 */ /* 0x000ea8000c1e1b00 */
[----:B------:R-:W3:Y:S04]  /*0f30*/  LDG.E.64 R4, desc[UR4][R2.64+0x10] ;  /* 0x0000100402047981 */ /* 0x000ee8000c1e1b00 */
[----:B------:R-:W4:Y:S01]  /*0f40*/  LDG.E.64 R6, desc[UR4][R2.64+0x8] ;  /* 0x0000080402067981 */ /* 0x000f22000c1e1b00 */
[----:B--2---:R-:W-:-:S04]  /*0f50*/  SHF.R.U32.HI R0, RZ, 0x2, R9 ;  /* 0x00000002ff007819 */ /* 0x004fc80000011609 */
[----:B------:R-:W-:Y:S01]  /*0f60*/  LOP3.LUT R0, R0, R9, RZ, 0x3c, !PT ;  /* 0x0000000900007212 */ /* 0x000fe200078e3cff */
[----:B---3--:R-:W-:Y:S01]  /*0f70*/  IMAD.SHL.U32 R9, R5, 0x10, RZ ;  /* 0x0000001005097824 */ /* 0x008fe200078e00ff */
[----:B------:R1:W-:Y:S01]  /*0f80*/  STG.E.64 desc[UR4][R2.64+0x8], R4 ;  /* 0x0000080402007986 */ /* 0x0003e2000c101b04 */
[----:B----4-:R-:W-:Y:S02]  /*0f90*/  SHF.R.U32.HI R13, RZ, 0x2, R6 ;  /* 0x00000002ff0d7819 */ /* 0x010fe40000011606 */
[----:B------:R-:W-:Y:S02]  /*0fa0*/  IMAD.SHL.U32 R12, R0, 0x2, RZ ;  /* 0x00000002000c7824 */ /* 0x000fe400078e00ff */
[----:B------:R-:W-:-:S03]  /*0fb0*/  LOP3.LUT R13, R13, R6, RZ, 0x3c, !PT ;  /* 0x000000060d0d7212 */ /* 0x000fc600078e3cff */
[----:B------:R-:W-:Y:S01]  /*0fc0*/  LOP3.LUT R12, R0, R12, R9, 0x96, !PT ;  /* 0x0000000c000c7212 */ /* 0x000fe200078e9609 */
[----:B------:R-:W-:Y:S02]  /*0fd0*/  IMAD.MOV.U32 R9, RZ, RZ, 0x2f800000 ;  /* 0x2f800000ff097424 */ /* 0x000fe400078e00ff */
[----:B------:R-:W-:Y:S01]  /*0fe0*/  IMAD.SHL.U32 R6, R13, 0x2, RZ ;  /* 0x000000020d067824 */ /* 0x000fe200078e00ff */
[----:B0-----:R-:W-:-:S05]  /*0ff0*/  LOP3.LUT R10, R12, R5, RZ, 0x3c, !PT ;  /* 0x000000050c0a7212 */ /* 0x001fca00078e3cff */
[----:B------:R-:W-:-:S05]  /*1000*/  IMAD.SHL.U32 R0, R10, 0x10, RZ ;  /* 0x000000100a007824 */ /* 0x000fca00078e00ff */
[----:B------:R-:W-:Y:S01]  /*1010*/  LOP3.LUT R11, R13, R6, R0, 0x96, !PT ;  /* 0x000000060d0b7212 */ /* 0x000fe200078e9600 */
[C---:B------:R-:W-:Y:S01]  /*1020*/  VIADD R6, R8.reuse, 0xb0f8a ;  /* 0x000b0f8a08067836 */ /* 0x040fe20000000000 */
[----:B------:R-:W-:Y:S02]  /*1030*/  IADD3 R8, PT, PT, R8, 0x587c5, R10 ;  /* 0x000587c508087810 */ /* 0x000fe40007ffe00a */
[----:B------:R-:W-:Y:S02]  /*1040*/  LOP3.LUT R11, R11, R10, RZ, 0x3c, !PT ;  /* 0x0000000a0b0b7212 */ /* 0x000fe400078e3cff */
[----:B------:R-:W-:Y:S01]  /*1050*/  I2FP.F32.U32 R8, R8 ;  /* 0x0000000800087245 */ /* 0x000fe20000201000 */
[----:B------:R1:W-:Y:S02]  /*1060*/  STG.E.64 desc[UR4][R2.64], R6 ;  /* 0x0000000602007986 */ /* 0x0003e4000c101b04 */
[----:B------:R-:W-:Y:S02]  /*1070*/  IMAD.IADD R0, R11, 0x1, R6 ;  /* 0x000000010b007824 */ /* 0x000fe400078e0206 */
[----:B------:R-:W-:Y:S01]  /*1080*/  FFMA R8, R8, R9, 1.1641532182693481445e-10 ;  /* 0x2f00000008087423 */ /* 0x000fe20000000009 */
[----:B------:R1:W-:Y:S02]  /*1090*/  STG.E.64 desc[UR4][R2.64+0x10], R10 ;  /* 0x0000100a02007986 */ /* 0x0003e4000c101b04 */
[----:B------:R-:W-:-:S05]  /*10a0*/  I2FP.F32.U32 R0, R0 ;  /* 0x0000000000007245 */ /* 0x000fca0000201000 */
[----:B------:R-:W-:-:S04]  /*10b0*/  FFMA R0, R0, R9, 1.1641532182693481445e-10 ;  /* 0x2f00000000007423 */ /* 0x000fc80000000009 */
[----:B------:R-:W-:-:S04]  /*10c0*/  FMUL R9, R0, R0 ;  /* 0x0000000000097220 */ /* 0x000fc80000400000 */
[----:B------:R-:W-:-:S05]  /*10d0*/  FFMA R9, R8, R8, R9 ;  /* 0x0000000808097223 */ /* 0x000fca0000000009 */
[----:B------:R-:W-:-:S13]  /*10e0*/  FSETP.GEU.AND P0, PT, R9, 1, PT ;  /* 0x3f8000000900780b */ /* 0x000fda0003f0e000 */
[----:B-1----:R-:W-:Y:S05]  /*10f0*/  @P0 EXIT ;  /* 0x000000000000094d */ /* 0x002fea0003800000 */
[----:B------:R-:W0:Y:S01]  /*1100*/  LDC.64 R2, c[0x0][0x390] ;  /* 0x0000e400ff027b82 */ /* 0x000e220000000a00 */
[----:B------:R-:W-:-:S05]  /*1110*/  IMAD.MOV.U32 R5, RZ, RZ, 0x3f800000 ;  /* 0x3f800000ff057424 */ /* 0x000fca00078e00ff */
[----:B0-----:R-:W-:Y:S01]  /*1120*/  REDG.E.ADD.F32.FTZ.RN.STRONG.GPU desc[UR4][R2.64], R5 ;  /* 0x00000005020079a6 */ /* 0x001fe2000c12f304 */
[----:B------:R-:W-:Y:S05]  /*1130*/  EXIT ;  /* 0x000000000000794d */ /* 0x000fea0003800000 */
.L_x_8:
[----:B------:R-:W-:-:S00]  /*1140*/  BRA `(.L_x_8) ;  /* 0xfffffffc00fc7947 */ /* 0x000fc0000383ffff */
[----:B------:R-:W-:-:S00]  /*1150*/  NOP ;  /* 0x0000000000007918 */ /* 0x000fc00000000000 */
        /* <DEDUP_REMOVED lines=10> */
.L_x_9:


//--------------------- .nv.global.init           --------------------------
	.section	.nv.global.init,"aw",@progbits
	.align	4
.nv.global.init:
	.type		mrg32k3aM1SubSeq,@object
	.size		mrg32k3aM1SubSeq,(mrg32k3aM2SubSeq - mrg32k3aM1SubSeq)
mrg32k3aM1SubSeq:
        /*0000*/ 	.byte	0x0b, 0xcc, 0xee, 0x04, 0x73, 0x29, 0x8b, 0x6f, 0xf6, 0x53, 0x03, 0xf6, 0x23, 0xf6, 0xea, 0xda
        /* <DEDUP_REMOVED lines=125> */
	.type		mrg32k3aM2SubSeq,@object
	.size		mrg32k3aM2SubSeq,(mrg32k3aM1 - mrg32k3aM2SubSeq)
mrg32k3aM2SubSeq:
        /* <DEDUP_REMOVED lines=126> */
	.type		mrg32k3aM1,@object
	.size		mrg32k3aM1,(mrg32k3aM1Seq - mrg32k3aM1)
mrg32k3aM1:
        /* <DEDUP_REMOVED lines=144> */
	.type		mrg32k3aM1Seq,@object
	.size		mrg32k3aM1Seq,(mrg32k3aM2 - mrg32k3aM1Seq)
mrg32k3aM1Seq:
        /* <DEDUP_REMOVED lines=144> */
	.type		mrg32k3aM2,@object
	.size		mrg32k3aM2,(mrg32k3aM2Seq - mrg32k3aM2)
mrg32k3aM2:
        /* <DEDUP_REMOVED lines=144> */
	.type		mrg32k3aM2Seq,@object
	.size		mrg32k3aM2Seq,(precalc_xorwow_matrix - mrg32k3aM2Seq)
mrg32k3aM2Seq:
        /* <DEDUP_REMOVED lines=144> */
	.type		precalc_xorwow_matrix,@object
	.size		precalc_xorwow_matrix,(precalc_xorwow_offset_matrix - precalc_xorwow_matrix)
precalc_xorwow_matrix:
        /* <DEDUP_REMOVED lines=6400> */
	.type		precalc_xorwow_offset_matrix,@object
	.size		precalc_xorwow_offset_matrix,(.L_1 - precalc_xorwow_offset_matrix)
precalc_xorwow_offset_matrix:
        /* <DEDUP_REMOVED lines=6400> */
.L_1:


//--------------------- .nv.shared.reserved.0     --------------------------
	.section	.nv.shared.reserved.0,"aw",@nobits
	.weak		__nv_reservedSMEM_offset_0_alias
	.size		__nv_reservedSMEM_offset_0_alias, 0, 64
	.other		__nv_reservedSMEM_offset_0_alias,@"STO_CUDA_RESERVED_SHARED STV_DEFAULT"
__nv_reservedSMEM_offset_0_alias:
	.zero		0
	.zero		64


//--------------------- .nv.constant0._Z11estimate_piiP17curandStateXORWOWPf --------------------------
	.section	.nv.constant0._Z11estimate_piiP17curandStateXORWOWPf,"a",@progbits
	.sectionflags	@""
	.align	4
.nv.constant0._Z11estimate_piiP17curandStateXORWOWPf:
	.zero		920


//--------------------- SYMBOLS --------------------------

	.type		.nv.reservedSmem.offset0,@object
	.size		.nv.reservedSmem.offset0,0x4
